//
// Generated by NVIDIA NVVM Compiler
//
// Compiler Build ID: CL-36424714
// Cuda compilation tools, release 13.0, V13.0.88
// Based on NVVM 20.0.0
//

.version 9.0
.target sm_100
.address_size 64

	// .globl	_Z11mathKernel1Pf

.visible .entry _Z11mathKernel1Pf(
	.param .u64 .ptr .align 1 _Z11mathKernel1Pf_param_0
)
{
	.reg .pred 	%p<2>;
	.reg .b32 	%r<6>;
	.reg .b32 	%f<2>;
	.reg .b64 	%rd<5>;

	ld.param.u64 	%rd1, [_Z11mathKernel1Pf_param_0];
	cvta.to.global.u64 	%rd2, %rd1;
	mov.u32 	%r1, %ctaid.x;
	mov.u32 	%r2, %ntid.x;
	mov.u32 	%r3, %tid.x;
	mad.lo.s32 	%r4, %r1, %r2, %r3;
	and.b32  	%r5, %r4, 1;
	setp.eq.b32 	%p1, %r5, 1;
	selp.f32 	%f1, 0f43480000, 0f42C80000, %p1;
	mul.wide.s32 	%rd3, %r4, 4;
	add.s64 	%rd4, %rd2, %rd3;
	st.global.f32 	[%rd4], %f1;
	ret;

}
	// .globl	_Z11mathKernel2Pf
.visible .entry _Z11mathKernel2Pf(
	.param .u64 .ptr .align 1 _Z11mathKernel2Pf_param_0
)
{
	.reg .pred 	%p<2>;
	.reg .b32 	%r<10>;
	.reg .b32 	%f<2>;
	.reg .b64 	%rd<5>;

	ld.param.u64 	%rd1, [_Z11mathKernel2Pf_param_0];
	cvta.to.global.u64 	%rd2, %rd1;
	mov.u32 	%r1, %ctaid.x;
	mov.u32 	%r2, %ntid.x;
	mov.u32 	%r3, %tid.x;
	mad.lo.s32 	%r4, %r1, %r2, %r3;
	shr.s32 	%r5, %r4, 31;
	shr.u32 	%r6, %r5, 27;
	add.s32 	%r7, %r4, %r6;
	shr.u32 	%r8, %r7, 5;
	and.b32  	%r9, %r8, 1;
	setp.eq.b32 	%p1, %r9, 1;
	selp.f32 	%f1, 0f43480000, 0f42C80000, %p1;
	mul.wide.s32 	%rd3, %r4, 4;
	add.s64 	%rd4, %rd2, %rd3;
	st.global.f32 	[%rd4], %f1;
	ret;

}
	// .globl	_Z11mathKernel3Pf
.visible .entry _Z11mathKernel3Pf(
	.param .u64 .ptr .align 1 _Z11mathKernel3Pf_param_0
)
{
	.reg .pred 	%p<2>;
	.reg .b32 	%r<6>;
	.reg .b32 	%f<2>;
	.reg .b64 	%rd<5>;

	ld.param.u64 	%rd1, [_Z11mathKernel3Pf_param_0];
	cvta.to.global.u64 	%rd2, %rd1;
	mov.u32 	%r1, %ctaid.x;
	mov.u32 	%r2, %ntid.x;
	mov.u32 	%r3, %tid.x;
	mad.lo.s32 	%r4, %r1, %r2, %r3;
	and.b32  	%r5, %r4, 1;
	setp.eq.b32 	%p1, %r5, 1;
	selp.f32 	%f1, 0f43480000, 0f42C80000, %p1;
	mul.wide.s32 	%rd3, %r4, 4;
	add.s64 	%rd4, %rd2, %rd3;
	st.global.f32 	[%rd4], %f1;
	ret;

}
	// .globl	_Z11mathKernel4Pf
.visible .entry _Z11mathKernel4Pf(
	.param .u64 .ptr .align 1 _Z11mathKernel4Pf_param_0
)
{
	.reg .b32 	%r<6>;
	.reg .b64 	%rd<5>;

	ld.param.u64 	%rd1, [_Z11mathKernel4Pf_param_0];
	cvta.to.global.u64 	%rd2, %rd1;
	mov.u32 	%r1, %ctaid.x;
	mov.u32 	%r2, %ntid.x;
	mov.u32 	%r3, %tid.x;
	mad.lo.s32 	%r4, %r1, %r2, %r3;
	mul.wide.s32 	%rd3, %r4, 4;
	add.s64 	%rd4, %rd2, %rd3;
	mov.b32 	%r5, 1128792064;
	st.global.u32 	[%rd4], %r5;
	ret;

}
	// .globl	_Z9warmingupPf
.visible .entry _Z9warmingupPf(
	.param .u64 .ptr .align 1 _Z9warmingupPf_param_0
)
{
	.reg .pred 	%p<2>;
	.reg .b32 	%r<10>;
	.reg .b32 	%f<2>;
	.reg .b64 	%rd<5>;

	ld.param.u64 	%rd1, [_Z9warmingupPf_param_0];
	cvta.to.global.u64 	%rd2, %rd1;
	mov.u32 	%r1, %ctaid.x;
	mov.u32 	%r2, %ntid.x;
	mov.u32 	%r3, %tid.x;
	mad.lo.s32 	%r4, %r1, %r2, %r3;
	shr.s32 	%r5, %r4, 31;
	shr.u32 	%r6, %r5, 27;
	add.s32 	%r7, %r4, %r6;
	shr.u32 	%r8, %r7, 5;
	and.b32  	%r9, %r8, 1;
	setp.eq.b32 	%p1, %r9, 1;
	selp.f32 	%f1, 0f43480000, 0f42C80000, %p1;
	mul.wide.s32 	%rd3, %r4, 4;
	add.s64 	%rd4, %rd2, %rd3;
	st.global.f32 	[%rd4], %f1;
	ret;

}


// ===== COMPILED SASS (sm_100) =====

	.target	sm_100

	.elftype	@"ET_EXEC"


//--------------------- .note.nv.tkinfo           --------------------------
	.section	.note.nv.tkinfo,"",@"SHT_NOTE"
	.sectionflags	@"SHF_NOTE_NV_TKINFO"
	.tkinfo
        /*0018*/ 	.word	0x00000002
        /*0030*/ 	.string	""
        /*0030*/ 	.string	"ptxas"
        /*0030*/ 	.string	"Cuda compilation tools, release 13.0, V13.0.88"
        /*0030*/ 	.string	"Build cuda_13.0.r13.0/compiler.36424714_0"
        /*0030*/ 	.string	"-arch sm_100 -m 64 "



//--------------------- .note.nv.cuinfo           --------------------------
	.section	.note.nv.cuinfo,"",@"SHT_NOTE"
	.sectionflags	@"SHF_NOTE_NV_CUINFO"
        /*0018*/ 	.short	0x0002
        /*001a*/ 	.short	0x0064
        /*001c*/ 	.short	0x0082
	.zero		2


//--------------------- .nv.info                  --------------------------
	.section	.nv.info,"",@"SHT_CUDA_INFO"
	.align	4


	//----- nvinfo : EIATTR_REGCOUNT
	.align		4
        /*0000*/ 	.byte	0x04, 0x2f
        /*0002*/ 	.short	(.L_1 - .L_0)
	.align		4
.L_0:
        /*0004*/ 	.word	index@(_Z11mathKernel1Pf)
        /*0008*/ 	.word	0x00000008


	//----- nvinfo : EIATTR_FRAME_SIZE
	.align		4
.L_1:
        /*000c*/ 	.byte	0x04, 0x11
        /*000e*/ 	.short	(.L_3 - .L_2)
	.align		4
.L_2:
        /*0010*/ 	.word	index@(_Z11mathKernel1Pf)
        /*0014*/ 	.word	0x00000000


	//----- nvinfo : EIATTR_REGCOUNT
	.align		4
.L_3:
        /*0018*/ 	.byte	0x04, 0x2f
        /*001a*/ 	.short	(.L_5 - .L_4)
	.align		4
.L_4:
        /*001c*/ 	.word	index@(_Z11mathKernel2Pf)
        /*0020*/ 	.word	0x00000008


	//----- nvinfo : EIATTR_FRAME_SIZE
	.align		4
.L_5:
        /*0024*/ 	.byte	0x04, 0x11
        /*0026*/ 	.short	(.L_7 - .L_6)
	.align		4
.L_6:
        /*0028*/ 	.word	index@(_Z11mathKernel2Pf)
        /*002c*/ 	.word	0x00000000


	//----- nvinfo : EIATTR_REGCOUNT
	.align		4
.L_7:
        /*0030*/ 	.byte	0x04, 0x2f
        /*0032*/ 	.short	(.L_9 - .L_8)
	.align		4
.L_8:
        /*0034*/ 	.word	index@(_Z11mathKernel3Pf)
        /*0038*/ 	.word	0x00000008


	//----- nvinfo : EIATTR_FRAME_SIZE
	.align		4
.L_9:
        /*003c*/ 	.byte	0x04, 0x11
        /*003e*/ 	.short	(.L_11 - .L_10)
	.align		4
.L_10:
        /*0040*/ 	.word	index@(_Z11mathKernel3Pf)
        /*0044*/ 	.word	0x00000000


	//----- nvinfo : EIATTR_REGCOUNT
	.align		4
.L_11:
        /*0048*/ 	.byte	0x04, 0x2f
        /*004a*/ 	.short	(.L_13 - .L_12)
	.align		4
.L_12:
        /*004c*/ 	.word	index@(_Z11mathKernel4Pf)
        /*0050*/ 	.word	0x0000000a


	//----- nvinfo : EIATTR_FRAME_SIZE
	.align		4
.L_13:
        /*0054*/ 	.byte	0x04, 0x11
        /*0056*/ 	.short	(.L_15 - .L_14)
	.align		4
.L_14:
        /*0058*/ 	.word	index@(_Z11mathKernel4Pf)
        /*005c*/ 	.word	0x00000000


	//----- nvinfo : EIATTR_REGCOUNT
	.align		4
.L_15:
        /*0060*/ 	.byte	0x04, 0x2f
        /*0062*/ 	.short	(.L_17 - .L_16)
	.align		4
.L_16:
        /*0064*/ 	.word	index@(_Z9warmingupPf)
        /*0068*/ 	.word	0x00000008


	//----- nvinfo : EIATTR_FRAME_SIZE
	.align		4
.L_17:
        /*006c*/ 	.byte	0x04, 0x11
        /*006e*/ 	.short	(.L_19 - .L_18)
	.align		4
.L_18:
        /*0070*/ 	.word	index@(_Z9warmingupPf)
        /*0074*/ 	.word	0x00000000


	//----- nvinfo : EIATTR_MIN_STACK_SIZE
	.align		4
.L_19:
        /*0078*/ 	.byte	0x04, 0x12
        /*007a*/ 	.short	(.L_21 - .L_20)
	.align		4
.L_20:
        /*007c*/ 	.word	index@(_Z9warmingupPf)
        /*0080*/ 	.word	0x00000000


	//----- nvinfo : EIATTR_MIN_STACK_SIZE
	.align		4
.L_21:
        /*0084*/ 	.byte	0x04, 0x12
        /*0086*/ 	.short	(.L_23 - .L_22)
	.align		4
.L_22:
        /*0088*/ 	.word	index@(_Z11mathKernel4Pf)
        /*008c*/ 	.word	0x00000000


	//----- nvinfo : EIATTR_MIN_STACK_SIZE
	.align		4
.L_23:
        /*0090*/ 	.byte	0x04, 0x12
        /*0092*/ 	.short	(.L_25 - .L_24)
	.align		4
.L_24:
        /*0094*/ 	.word	index@(_Z11mathKernel3Pf)
        /*0098*/ 	.word	0x00000000


	//----- nvinfo : EIATTR_MIN_STACK_SIZE
	.align		4
.L_25:
        /*009c*/ 	.byte	0x04, 0x12
        /*009e*/ 	.short	(.L_27 - .L_26)
	.align		4
.L_26:
        /*00a0*/ 	.word	index@(_Z11mathKernel2Pf)
        /*00a4*/ 	.word	0x00000000


	//----- nvinfo : EIATTR_MIN_STACK_SIZE
	.align		4
.L_27:
        /*00a8*/ 	.byte	0x04, 0x12
        /*00aa*/ 	.short	(.L_29 - .L_28)
	.align		4
.L_28:
        /*00ac*/ 	.word	index@(_Z11mathKernel1Pf)
        /*00b0*/ 	.word	0x00000000
.L_29:


//--------------------- .nv.compat                --------------------------
	.section	.nv.compat,"",@"SHT_CUDA_COMPAT_INFO"
	.align	4
        /*0000*/ 	.byte	0x02, 0x09, 0x00, 0x00, 0x02, 0x02, 0x01, 0x00, 0x02, 0x05, 0x05, 0x00, 0x03, 0x07, 0x01, 0x01
        /*0010*/ 	.byte	0x02, 0x03, 0x00, 0x00, 0x02, 0x06, 0x01, 0x00, 0x04, 0x0b, 0x08, 0x00, 0x09, 0x00, 0x00, 0x00
        /*0020*/ 	.byte	0x00, 0x00, 0x00, 0x00


//--------------------- .nv.info._Z9warmingupPf   --------------------------
	.section	.nv.info._Z9warmingupPf,"",@"SHT_CUDA_INFO"
	.sectionflags	@""
	.align	4


	//----- nvinfo : EIATTR_CUDA_API_VERSION
	.align		4
        /*0000*/ 	.byte	0x04, 0x37
        /*0002*/ 	.short	(.L_31 - .L_30)
.L_30:
        /*0004*/ 	.word	0x00000082


	//----- nvinfo : EIATTR_KPARAM_INFO
	.align		4
.L_31:
        /*0008*/ 	.byte	0x04, 0x17
        /*000a*/ 	.short	(.L_33 - .L_32)
.L_32:
        /*000c*/ 	.word	0x00000000
        /*0010*/ 	.short	0x0000
        /*0012*/ 	.short	0x0000
        /*0014*/ 	.byte	0x00, 0xf5, 0x21, 0x00


	//----- nvinfo : EIATTR_SPARSE_MMA_MASK
	.align		4
.L_33:
        /*0018*/ 	.byte	0x03, 0x50
        /*001a*/ 	.short	0x0000


	//----- nvinfo : EIATTR_MAXREG_COUNT
	.align		4
        /*001c*/ 	.byte	0x03, 0x1b
        /*001e*/ 	.short	0x00ff


	//----- nvinfo : EIATTR_MERCURY_ISA_VERSION
	.align		4
        /*0020*/ 	.byte	0x03, 0x5f
        /*0022*/ 	.short	0x0101


	//----- nvinfo : EIATTR_VRC_CTA_INIT_COUNT
	.align		4
        /*0024*/ 	.byte	0x02, 0x4a
	.zero		1
	.zero		1


	//----- nvinfo : EIATTR_EXIT_INSTR_OFFSETS
	.align		4
        /*0028*/ 	.byte	0x04, 0x1c
        /*002a*/ 	.short	(.L_35 - .L_34)


	//   ....[0]....
.L_34:
        /*002c*/ 	.word	0x00000100


	//----- nvinfo : EIATTR_CBANK_PARAM_SIZE
	.align		4
.L_35:
        /*0030*/ 	.byte	0x03, 0x19
        /*0032*/ 	.short	0x0008


	//----- nvinfo : EIATTR_PARAM_CBANK
	.align		4
        /*0034*/ 	.byte	0x04, 0x0a
        /*0036*/ 	.short	(.L_37 - .L_36)
	.align		4
.L_36:
        /*0038*/ 	.word	index@(.nv.constant0._Z9warmingupPf)
        /*003c*/ 	.short	0x0380
        /*003e*/ 	.short	0x0008


	//----- nvinfo : EIATTR_SW_WAR
	.align		4
.L_37:
        /*0040*/ 	.byte	0x04, 0x36
        /*0042*/ 	.short	(.L_39 - .L_38)
.L_38:
        /*0044*/ 	.word	0x00000008
.L_39:


//--------------------- .nv.info._Z11mathKernel4Pf --------------------------
	.section	.nv.info._Z11mathKernel4Pf,"",@"SHT_CUDA_INFO"
	.sectionflags	@""
	.align	4


	//----- nvinfo : EIATTR_CUDA_API_VERSION
	.align		4
        /*0000*/ 	.byte	0x04, 0x37
        /*0002*/ 	.short	(.L_41 - .L_40)
.L_40:
        /*0004*/ 	.word	0x00000082


	//----- nvinfo : EIATTR_KPARAM_INFO
	.align		4
.L_41:
        /*0008*/ 	.byte	0x04, 0x17
        /*000a*/ 	.short	(.L_43 - .L_42)
.L_42:
        /*000c*/ 	.word	0x00000000
        /*0010*/ 	.short	0x0000
        /*0012*/ 	.short	0x0000
        /*0014*/ 	.byte	0x00, 0xf5, 0x21, 0x00


	//----- nvinfo : EIATTR_SPARSE_MMA_MASK
	.align		4
.L_43:
        /*0018*/ 	.byte	0x03, 0x50
        /*001a*/ 	.short	0x0000


	//----- nvinfo : EIATTR_MAXREG_COUNT
	.align		4
        /*001c*/ 	.byte	0x03, 0x1b
        /*001e*/ 	.short	0x00ff


	//----- nvinfo : EIATTR_MERCURY_ISA_VERSION
	.align		4
        /*0020*/ 	.byte	0x03, 0x5f
        /*0022*/ 	.short	0x0101


	//----- nvinfo : EIATTR_VRC_CTA_INIT_COUNT
	.align		4
        /*0024*/ 	.byte	0x02, 0x4a
	.zero		1
	.zero		1


	//----- nvinfo : EIATTR_EXIT_INSTR_OFFSETS
	.align		4
        /*0028*/ 	.byte	0x04, 0x1c
        /*002a*/ 	.short	(.L_45 - .L_44)


	//   ....[0]....
.L_44:
        /*002c*/ 	.word	0x000000a0


	//----- nvinfo : EIATTR_CBANK_PARAM_SIZE
	.align		4
.L_45:
        /*0030*/ 	.byte	0x03, 0x19
        /*0032*/ 	.short	0x0008


	//----- nvinfo : EIATTR_PARAM_CBANK
	.align		4
        /*0034*/ 	.byte	0x04, 0x0a
        /*0036*/ 	.short	(.L_47 - .L_46)
	.align		4
.L_46:
        /*0038*/ 	.word	index@(.nv.constant0._Z11mathKernel4Pf)
        /*003c*/ 	.short	0x0380
        /*003e*/ 	.short	0x0008


	//----- nvinfo : EIATTR_SW_WAR
	.align		4
.L_47:
        /*0040*/ 	.byte	0x04, 0x36
        /*0042*/ 	.short	(.L_49 - .L_48)
.L_48:
        /*0044*/ 	.word	0x00000008
.L_49:


//--------------------- .nv.info._Z11mathKernel3Pf --------------------------
	.section	.nv.info._Z11mathKernel3Pf,"",@"SHT_CUDA_INFO"
	.sectionflags	@""
	.align	4


	//----- nvinfo : EIATTR_CUDA_API_VERSION
	.align		4
        /*0000*/ 	.byte	0x04, 0x37
        /*0002*/ 	.short	(.L_51 - .L_50)
.L_50:
        /*0004*/ 	.word	0x00000082


	//----- nvinfo : EIATTR_KPARAM_INFO
	.align		4
.L_51:
        /*0008*/ 	.byte	0x04, 0x17
        /*000a*/ 	.short	(.L_53 - .L_52)
.L_52:
        /*000c*/ 	.word	0x00000000
        /*0010*/ 	.short	0x0000
        /*0012*/ 	.short	0x0000
        /*0014*/ 	.byte	0x00, 0xf5, 0x21, 0x00


	//----- nvinfo : EIATTR_SPARSE_MMA_MASK
	.align		4
.L_53:
        /*0018*/ 	.byte	0x03, 0x50
        /*001a*/ 	.short	0x0000


	//----- nvinfo : EIATTR_MAXREG_COUNT
	.align		4
        /*001c*/ 	.byte	0x03, 0x1b
        /*001e*/ 	.short	0x00ff


	//----- nvinfo : EIATTR_MERCURY_ISA_VERSION
	.align		4
        /*0020*/ 	.byte	0x03, 0x5f
        /*0022*/ 	.short	0x0101


	//----- nvinfo : EIATTR_VRC_CTA_INIT_COUNT
	.align		4
        /*0024*/ 	.byte	0x02, 0x4a
	.zero		1
	.zero		1


	//----- nvinfo : EIATTR_EXIT_INSTR_OFFSETS
	.align		4
        /*0028*/ 	.byte	0x04, 0x1c
        /*002a*/ 	.short	(.L_55 - .L_54)


	//   ....[0]....
.L_54:
        /*002c*/ 	.word	0x000000d0


	//----- nvinfo : EIATTR_CBANK_PARAM_SIZE
	.align		4
.L_55:
        /*0030*/ 	.byte	0x03, 0x19
        /*0032*/ 	.short	0x0008


	//----- nvinfo : EIATTR_PARAM_CBANK
	.align		4
        /*0034*/ 	.byte	0x04, 0x0a
        /*0036*/ 	.short	(.L_57 - .L_56)
	.align		4
.L_56:
        /*0038*/ 	.word	index@(.nv.constant0._Z11mathKernel3Pf)
        /*003c*/ 	.short	0x0380
        /*003e*/ 	.short	0x0008


	//----- nvinfo : EIATTR_SW_WAR
	.align		4
.L_57:
        /*0040*/ 	.byte	0x04, 0x36
        /*0042*/ 	.short	(.L_59 - .L_58)
.L_58:
        /*0044*/ 	.word	0x00000008
.L_59:


//--------------------- .nv.info._Z11mathKernel2Pf --------------------------
	.section	.nv.info._Z11mathKernel2Pf,"",@"SHT_CUDA_INFO"
	.sectionflags	@""
	.align	4


	//----- nvinfo : EIATTR_CUDA_API_VERSION
	.align		4
        /*0000*/ 	.byte	0x04, 0x37
        /*0002*/ 	.short	(.L_61 - .L_60)
.L_60:
        /*0004*/ 	.word	0x00000082


	//----- nvinfo : EIATTR_KPARAM_INFO
	.align		4
.L_61:
        /*0008*/ 	.byte	0x04, 0x17
        /*000a*/ 	.short	(.L_63 - .L_62)
.L_62:
        /*000c*/ 	.word	0x00000000
        /*0010*/ 	.short	0x0000
        /*0012*/ 	.short	0x0000
        /*0014*/ 	.byte	0x00, 0xf5, 0x21, 0x00


	//----- nvinfo : EIATTR_SPARSE_MMA_MASK
	.align		4
.L_63:
        /*0018*/ 	.byte	0x03, 0x50
        /*001a*/ 	.short	0x0000


	//----- nvinfo : EIATTR_MAXREG_COUNT
	.align		4
        /*001c*/ 	.byte	0x03, 0x1b
        /*001e*/ 	.short	0x00ff


	//----- nvinfo : EIATTR_MERCURY_ISA_VERSION
	.align		4
        /*0020*/ 	.byte	0x03, 0x5f
        /*0022*/ 	.short	0x0101


	//----- nvinfo : EIATTR_VRC_CTA_INIT_COUNT
	.align		4
        /*0024*/ 	.byte	0x02, 0x4a
	.zero		1
	.zero		1


	//----- nvinfo : EIATTR_EXIT_INSTR_OFFSETS
	.align		4
        /*0028*/ 	.byte	0x04, 0x1c
        /*002a*/ 	.short	(.L_65 - .L_64)


	//   ....[0]....
.L_64:
        /*002c*/ 	.word	0x00000100


	//----- nvinfo : EIATTR_CBANK_PARAM_SIZE
	.align		4
.L_65:
        /*0030*/ 	.byte	0x03, 0x19
        /*0032*/ 	.short	0x0008


	//----- nvinfo : EIATTR_PARAM_CBANK
	.align		4
        /*0034*/ 	.byte	0x04, 0x0a
        /*0036*/ 	.short	(.L_67 - .L_66)
	.align		4
.L_66:
        /*0038*/ 	.word	index@(.nv.constant0._Z11mathKernel2Pf)
        /*003c*/ 	.short	0x0380
        /*003e*/ 	.short	0x0008


	//----- nvinfo : EIATTR_SW_WAR
	.align		4
.L_67:
        /*0040*/ 	.byte	0x04, 0x36
        /*0042*/ 	.short	(.L_69 - .L_68)
.L_68:
        /*0044*/ 	.word	0x00000008
.L_69:


//--------------------- .nv.info._Z11mathKernel1Pf --------------------------
	.section	.nv.info._Z11mathKernel1Pf,"",@"SHT_CUDA_INFO"
	.sectionflags	@""
	.align	4


	//----- nvinfo : EIATTR_CUDA_API_VERSION
	.align		4
        /*0000*/ 	.byte	0x04, 0x37
        /*0002*/ 	.short	(.L_71 - .L_70)
.L_70:
        /*0004*/ 	.word	0x00000082


	//----- nvinfo : EIATTR_KPARAM_INFO
	.align		4
.L_71:
        /*0008*/ 	.byte	0x04, 0x17
        /*000a*/ 	.short	(.L_73 - .L_72)
.L_72:
        /*000c*/ 	.word	0x00000000
        /*0010*/ 	.short	0x0000
        /*0012*/ 	.short	0x0000
        /*0014*/ 	.byte	0x00, 0xf5, 0x21, 0x00


	//----- nvinfo : EIATTR_SPARSE_MMA_MASK
	.align		4
.L_73:
        /*0018*/ 	.byte	0x03, 0x50
        /*001a*/ 	.short	0x0000


	//----- nvinfo : EIATTR_MAXREG_COUNT
	.align		4
        /*001c*/ 	.byte	0x03, 0x1b
        /*001e*/ 	.short	0x00ff


	//----- nvinfo : EIATTR_MERCURY_ISA_VERSION
	.align		4
        /*0020*/ 	.byte	0x03, 0x5f
        /*0022*/ 	.short	0x0101


	//----- nvinfo : EIATTR_VRC_CTA_INIT_COUNT
	.align		4
        /*0024*/ 	.byte	0x02, 0x4a
	.zero		1
	.zero		1


	//----- nvinfo : EIATTR_EXIT_INSTR_OFFSETS
	.align		4
        /*0028*/ 	.byte	0x04, 0x1c
        /*002a*/ 	.short	(.L_75 - .L_74)


	//   ....[0]....
.L_74:
        /*002c*/ 	.word	0x000000d0


	//----- nvinfo : EIATTR_CBANK_PARAM_SIZE
	.align		4
.L_75:
        /*0030*/ 	.byte	0x03, 0x19
        /*0032*/ 	.short	0x0008


	//----- nvinfo : EIATTR_PARAM_CBANK
	.align		4
        /*0034*/ 	.byte	0x04, 0x0a
        /*0036*/ 	.short	(.L_77 - .L_76)
	.align		4
.L_76:
        /*0038*/ 	.word	index@(.nv.constant0._Z11mathKernel1Pf)
        /*003c*/ 	.short	0x0380
        /*003e*/ 	.short	0x0008


	//----- nvinfo : EIATTR_SW_WAR
	.align		4
.L_77:
        /*0040*/ 	.byte	0x04, 0x36
        /*0042*/ 	.short	(.L_79 - .L_78)
.L_78:
        /*0044*/ 	.word	0x00000008
.L_79:


//--------------------- .nv.callgraph             --------------------------
	.section	.nv.callgraph,"",@"SHT_CUDA_CALLGRAPH"
	.align	4
	.sectionentsize	8
	.align		4
        /*0000*/ 	.word	0x00000000
	.align		4
        /*0004*/ 	.word	0xffffffff
	.align		4
        /*0008*/ 	.word	0x00000000
	.align		4
        /*000c*/ 	.word	0xfffffffe
	.align		4
        /*0010*/ 	.word	0x00000000
	.align		4
        /*0014*/ 	.word	0xfffffffd
	.align		4
        /*0018*/ 	.word	0x00000000
	.align		4
        /*001c*/ 	.word	0xfffffffc


//--------------------- .text._Z9warmingupPf      --------------------------
	.section	.text._Z9warmingupPf,"ax",@progbits
	.align	128
        .global         _Z9warmingupPf
        .type           _Z9warmingupPf,@function
        .size           _Z9warmingupPf,(.L_x_5 - _Z9warmingupPf)
        .other          _Z9warmingupPf,@"STO_CUDA_ENTRY STV_DEFAULT"
_Z9warmingupPf:
.text._Z9warmingupPf:
[----:B------:R-:W-:Y:S01]  /*0000*/  LDC R1, c[0x0][0x37c] ;  /* 0x0000df00ff017b82 */ /* 0x000fe20000000800 */
[----:B------:R-:W0:Y:S07]  /*0010*/  S2R R0, SR_TID.X ;  /* 0x0000000000007919 */ /* 0x000e2e0000002100 */
[----:B------:R-:W0:Y:S08]  /*0020*/  S2UR UR4, SR_CTAID.X ;  /* 0x00000000000479c3 */ /* 0x000e300000002500 */
[----:B------:R-:W0:Y:S08]  /*0030*/  LDC R5, c[0x0][0x360] ;  /* 0x0000d800ff057b82 */ /* 0x000e300000000800 */
[----:B------:R-:W1:Y:S01]  /*0040*/  LDC.64 R2, c[0x0][0x380] ;  /* 0x0000e000ff027b82 */ /* 0x000e620000000a00 */
[----:B0-----:R-:W-:Y:S01]  /*0050*/  IMAD R5, R5, UR4, R0 ;  /* 0x0000000405057c24 */ /* 0x001fe2000f8e0200 */
[----:B------:R-:W0:Y:S04]  /*0060*/  LDCU.64 UR4, c[0x0][0x358] ;  /* 0x00006b00ff0477ac */ /* 0x000e280008000a00 */
[----:B------:R-:W-:Y:S01]  /*0070*/  SHF.R.S32.HI R0, RZ, 0x1f, R5 ;  /* 0x0000001fff007819 */ /* 0x000fe20000011405 */
[----:B-1----:R-:W-:-:S03]  /*0080*/  IMAD.WIDE R2, R5, 0x4, R2 ;  /* 0x0000000405027825 */ /* 0x002fc600078e0202 */
[----:B------:R-:W-:-:S04]  /*0090*/  LEA.HI R0, R0, R5, RZ, 0x5 ;  /* 0x0000000500007211 */ /* 0x000fc800078f28ff */
[----:B------:R-:W-:-:S04]  /*00a0*/  SHF.R.U32.HI R0, RZ, 0x5, R0 ;  /* 0x00000005ff007819 */ /* 0x000fc80000011600 */
[----:B------:R-:W-:-:S04]  /*00b0*/  LOP3.LUT R0, R0, 0x1, RZ, 0xc0, !PT ;  /* 0x0000000100007812 */ /* 0x000fc800078ec0ff */
[----:B------:R-:W-:Y:S01]  /*00c0*/  ISETP.NE.U32.AND P0, PT, R0, 0x1, PT ;  /* 0x000000010000780c */ /* 0x000fe20003f05070 */
[----:B------:R-:W-:-:S05]  /*00d0*/  IMAD.MOV.U32 R0, RZ, RZ, 0x43480000 ;  /* 0x43480000ff007424 */ /* 0x000fca00078e00ff */
[----:B------:R-:W-:-:S05]  /*00e0*/  FSEL R5, R0, 100, !P0 ;  /* 0x42c8000000057808 */ /* 0x000fca0004000000 */
[----:B0-----:R-:W-:Y:S01]  /*00f0*/  STG.E desc[UR4][R2.64], R5 ;  /* 0x0000000502007986 */ /* 0x001fe2000c101904 */
[----:B------:R-:W-:Y:S05]  /*0100*/  EXIT ;  /* 0x000000000000794d */ /* 0x000fea0003800000 */
.L_x_0:
[----:B------:R-:W-:-:S00]  /*0110*/  BRA `(.L_x_0) ;  /* 0xfffffffc00fc7947 */ /* 0x000fc0000383ffff */
[----:B------:R-:W-:-:S00]  /*0120*/  NOP ;  /* 0x0000000000007918 */ /* 0x000fc00000000000 */
        /* <DEDUP_REMOVED lines=13> */
.L_x_5:


//--------------------- .text._Z11mathKernel4Pf   --------------------------
	.section	.text._Z11mathKernel4Pf,"ax",@progbits
	.align	128
        .global         _Z11mathKernel4Pf
        .type           _Z11mathKernel4Pf,@function
        .size           _Z11mathKernel4Pf,(.L_x_6 - _Z11mathKernel4Pf)
        .other          _Z11mathKernel4Pf,@"STO_CUDA_ENTRY STV_DEFAULT"
_Z11mathKernel4Pf:
.text._Z11mathKernel4Pf:
[----:B------:R-:W-:Y:S01]  /*0000*/  LDC R1, c[0x0][0x37c] ;  /* 0x0000df00ff017b82 */ /* 0x000fe20000000800 */
[----:B------:R-:W0:Y:S07]  /*0010*/  S2R R0, SR_TID.X ;  /* 0x0000000000007919 */ /* 0x000e2e0000002100 */
[----:B------:R-:W0:Y:S01]  /*0020*/  S2UR UR6, SR_CTAID.X ;  /* 0x00000000000679c3 */ /* 0x000e220000002500 */
[----:B------:R-:W1:Y:S01]  /*0030*/  LDCU.64 UR4, c[0x0][0x358] ;  /* 0x00006b00ff0477ac */ /* 0x000e620008000a00 */
[----:B------:R-:W-:-:S06]  /*0040*/  HFMA2 R7, -RZ, RZ, 3.640625, 0 ;  /* 0x43480000ff077431 */ /* 0x000fcc00000001ff */
[----:B------:R-:W0:Y:S08]  /*0050*/  LDC R5, c[0x0][0x360] ;  /* 0x0000d800ff057b82 */ /* 0x000e300000000800 */
[----:B------:R-:W2:Y:S01]  /*0060*/  LDC.64 R2, c[0x0][0x380] ;  /* 0x0000e000ff027b82 */ /* 0x000ea20000000a00 */
[----:B0-----:R-:W-:-:S04]  /*0070*/  IMAD R5, R5, UR6, R0 ;  /* 0x0000000605057c24 */ /* 0x001fc8000f8e0200 */
[----:B--2---:R-:W-:-:S05]  /*0080*/  IMAD.WIDE R2, R5, 0x4, R2 ;  /* 0x0000000405027825 */ /* 0x004fca00078e0202 */
[----:B-1----:R-:W-:Y:S01]  /*0090*/  STG.E desc[UR4][R2.64], R7 ;  /* 0x0000000702007986 */ /* 0x002fe2000c101904 */
[----:B------:R-:W-:Y:S05]  /*00a0*/  EXIT ;  /* 0x000000000000794d */ /* 0x000fea0003800000 */
.L_x_1:
        /* <DEDUP_REMOVED lines=13> */
.L_x_6:


//--------------------- .text._Z11mathKernel3Pf   --------------------------
	.section	.text._Z11mathKernel3Pf,"ax",@progbits
	.align	128
        .global         _Z11mathKernel3Pf
        .type           _Z11mathKernel3Pf,@function
        .size           _Z11mathKernel3Pf,(.L_x_7 - _Z11mathKernel3Pf)
        .other          _Z11mathKernel3Pf,@"STO_CUDA_ENTRY STV_DEFAULT"
_Z11mathKernel3Pf:
.text._Z11mathKernel3Pf:
[----:B------:R-:W-:Y:S01]  /*0000*/  LDC R1, c[0x0][0x37c] ;  /* 0x0000df00ff017b82 */ /* 0x000fe20000000800 */
[----:B------:R-:W0:Y:S07]  /*0010*/  S2R R0, SR_TID.X ;  /* 0x0000000000007919 */ /* 0x000e2e0000002100 */
[----:B------:R-:W0:Y:S08]  /*0020*/  S2UR UR4, SR_CTAID.X ;  /* 0x00000000000479c3 */ /* 0x000e300000002500 */
[----:B------:R-:W0:Y:S08]  /*0030*/  LDC R5, c[0x0][0x360] ;  /* 0x0000d800ff057b82 */ /* 0x000e300000000800 */
[----:B------:R-:W1:Y:S01]  /*0040*/  LDC.64 R2, c[0x0][0x380] ;  /* 0x0000e000ff027b82 */ /* 0x000e620000000a00 */
[----:B0-----:R-:W-:Y:S01]  /*0050*/  IMAD R5, R5, UR4, R0 ;  /* 0x0000000405057c24 */ /* 0x001fe2000f8e0200 */
[----:B------:R-:W0:Y:S04]  /*0060*/  LDCU.64 UR4, c[0x0][0x358] ;  /* 0x00006b00ff0477ac */ /* 0x000e280008000a00 */
[C---:B------:R-:W-:Y:S01]  /*0070*/  LOP3.LUT R0, R5.reuse, 0x1, RZ, 0xc0, !PT ;  /* 0x0000000105007812 */ /* 0x040fe200078ec0ff */
[----:B-1----:R-:W-:-:S03]  /*0080*/  IMAD.WIDE R2, R5, 0x4, R2 ;  /* 0x0000000405027825 */ /* 0x002fc600078e0202 */
[----:B------:R-:W-:Y:S01]  /*0090*/  ISETP.NE.U32.AND P0, PT, R0, 0x1, PT ;  /* 0x000000010000780c */ /* 0x000fe20003f05070 */
[----:B------:R-:W-:-:S05]  /*00a0*/  HFMA2 R0, -RZ, RZ, 3.640625, 0 ;  /* 0x43480000ff007431 */ /* 0x000fca00000001ff */
[----:B------:R-:W-:-:S05]  /*00b0*/  FSEL R5, R0, 100, !P0 ;  /* 0x42c8000000057808 */ /* 0x000fca0004000000 */
[----:B0-----:R-:W-:Y:S01]  /*00c0*/  STG.E desc[UR4][R2.64], R5 ;  /* 0x0000000502007986 */ /* 0x001fe2000c101904 */
[----:B------:R-:W-:Y:S05]  /*00d0*/  EXIT ;  /* 0x000000000000794d */ /* 0x000fea0003800000 */
.L_x_2:
        /* <DEDUP_REMOVED lines=10> */
.L_x_7:


//--------------------- .text._Z11mathKernel2Pf   --------------------------
	.section	.text._Z11mathKernel2Pf,"ax",@progbits
	.align	128
        .global         _Z11mathKernel2Pf
        .type           _Z11mathKernel2Pf,@function
        .size           _Z11mathKernel2Pf,(.L_x_8 - _Z11mathKernel2Pf)
        .other          _Z11mathKernel2Pf,@"STO_CUDA_ENTRY STV_DEFAULT"
_Z11mathKernel2Pf:
.text._Z11mathKernel2Pf:
        /* <DEDUP_REMOVED lines=17> */
.L_x_3:
        /* <DEDUP_REMOVED lines=15> */
.L_x_8:


//--------------------- .text._Z11mathKernel1Pf   --------------------------
	.section	.text._Z11mathKernel1Pf,"ax",@progbits
	.align	128
        .global         _Z11mathKernel1Pf
        .type           _Z11mathKernel1Pf,@function
        .size           _Z11mathKernel1Pf,(.L_x_9 - _Z11mathKernel1Pf)
        .other          _Z11mathKernel1Pf,@"STO_CUDA_ENTRY STV_DEFAULT"
_Z11mathKernel1Pf:
.text._Z11mathKernel1Pf:
        /* <DEDUP_REMOVED lines=14> */
.L_x_4:
        /* <DEDUP_REMOVED lines=10> */
.L_x_9:


//--------------------- .nv.shared.reserved.0     --------------------------
	.section	.nv.shared.reserved.0,"aw",@nobits
	.weak		__nv_reservedSMEM_offset_0_alias
	.size		__nv_reservedSMEM_offset_0_alias, 0, 64
	.other		__nv_reservedSMEM_offset_0_alias,@"STO_CUDA_RESERVED_SHARED STV_DEFAULT"
__nv_reservedSMEM_offset_0_alias:
	.zero		0
	.zero		64


//--------------------- .nv.constant0._Z9warmingupPf --------------------------
	.section	.nv.constant0._Z9warmingupPf,"a",@progbits
	.sectionflags	@""
	.align	4
.nv.constant0._Z9warmingupPf:
	.zero		904


//--------------------- .nv.constant0._Z11mathKernel4Pf --------------------------
	.section	.nv.constant0._Z11mathKernel4Pf,"a",@progbits
	.sectionflags	@""
	.align	4
.nv.constant0._Z11mathKernel4Pf:
	.zero		904


//--------------------- .nv.constant0._Z11mathKernel3Pf --------------------------
	.section	.nv.constant0._Z11mathKernel3Pf,"a",@progbits
	.sectionflags	@""
	.align	4
.nv.constant0._Z11mathKernel3Pf:
	.zero		904


//--------------------- .nv.constant0._Z11mathKernel2Pf --------------------------
	.section	.nv.constant0._Z11mathKernel2Pf,"a",@progbits
	.sectionflags	@""
	.align	4
.nv.constant0._Z11mathKernel2Pf:
	.zero		904


//--------------------- .nv.constant0._Z11mathKernel1Pf --------------------------
	.section	.nv.constant0._Z11mathKernel1Pf,"a",@progbits
	.sectionflags	@""
	.align	4
.nv.constant0._Z11mathKernel1Pf:
	.zero		904


//--------------------- SYMBOLS --------------------------

	.type		.nv.reservedSmem.offset0,@object
	.size		.nv.reservedSmem.offset0,0x4
